	.headerflags	@"EF_CUDA_TEXMODE_UNIFIED EF_CUDA_64BIT_ADDRESS EF_CUDA_ACCELERATORS EF_CUDA_SM90 EF_CUDA_VIRTUAL_SM(EF_CUDA_SM90)"
	.elftype	@"ET_EXEC"


//--------------------- .nv.info                  --------------------------
	.section	.nv.info,"",@"SHT_CUDA_INFO"
	.align	4


	//----- nvinfo : EIATTR_REGCOUNT
	.align		4
        /*0000*/ 	.byte	0x04, 0x2f
        /*0002*/ 	.short	(.L_3 - .L_2)
	.align		4
.L_2:
        /*0004*/ 	.word	index@(triton_poi_fused_cat_4)
        /*0008*/ 	.word	0x00000020


	//----- nvinfo : EIATTR_MIN_STACK_SIZE
	.align		4
.L_3:
        /*000c*/ 	.byte	0x04, 0x12
        /*000e*/ 	.short	(.L_5 - .L_4)
	.align		4
.L_4:
        /*0010*/ 	.word	index@(triton_poi_fused_cat_4)
        /*0014*/ 	.word	0x00000000


	//----- nvinfo : EIATTR_FRAME_SIZE
	.align		4
.L_5:
        /*0018*/ 	.byte	0x04, 0x11
        /*001a*/ 	.short	(.L_7 - .L_6)
	.align		4
.L_6:
        /*001c*/ 	.word	index@(triton_poi_fused_cat_4)
        /*0020*/ 	.word	0x00000000


	//----- nvinfo : EIATTR_MIN_STACK_SIZE
	.align		4
.L_7:
        /*0024*/ 	.byte	0x04, 0x12
        /*0026*/ 	.short	(.L_9 - .L_8)
	.align		4
.L_8:
        /*0028*/ 	.word	index@(triton_poi_fused_cat_4)
        /*002c*/ 	.word	0x00000000
.L_9:


//--------------------- .nv.info.triton_poi_fused_cat_4 --------------------------
	.section	.nv.info.triton_poi_fused_cat_4,"",@"SHT_CUDA_INFO"
	.sectionflags	@""
	.align	4


	//----- nvinfo : EIATTR_CUDA_API_VERSION
	.align		4
        /*0000*/ 	.byte	0x04, 0x37
        /*0002*/ 	.short	(.L_11 - .L_10)
.L_10:
        /*0004*/ 	.word	0x0000007c


	//----- nvinfo : EIATTR_KPARAM_INFO
	.align		4
.L_11:
        /*0008*/ 	.byte	0x04, 0x17
        /*000a*/ 	.short	(.L_13 - .L_12)
.L_12:
        /*000c*/ 	.word	0x00000000
        /*0010*/ 	.short	0x000b
        /*0012*/ 	.short	0x0058
        /*0014*/ 	.byte	0x00, 0xf0, 0x11, 0x00


	//----- nvinfo : EIATTR_KPARAM_INFO
	.align		4
.L_13:
        /*0018*/ 	.byte	0x04, 0x17
        /*001a*/ 	.short	(.L_15 - .L_14)
.L_14:
        /*001c*/ 	.word	0x00000000
        /*0020*/ 	.short	0x000a
        /*0022*/ 	.short	0x0050
        /*0024*/ 	.byte	0x00, 0xf4, 0x21, 0x00


	//----- nvinfo : EIATTR_KPARAM_INFO
	.align		4
.L_15:
        /*0028*/ 	.byte	0x04, 0x17
        /*002a*/ 	.short	(.L_17 - .L_16)
.L_16:
        /*002c*/ 	.word	0x00000000
        /*0030*/ 	.short	0x0009
        /*0032*/ 	.short	0x0048
        /*0034*/ 	.byte	0x00, 0xf4, 0x21, 0x00


	//----- nvinfo : EIATTR_KPARAM_INFO
	.align		4
.L_17:
        /*0038*/ 	.byte	0x04, 0x17
        /*003a*/ 	.short	(.L_19 - .L_18)
.L_18:
        /*003c*/ 	.word	0x00000000
        /*0040*/ 	.short	0x0008
        /*0042*/ 	.short	0x0040
        /*0044*/ 	.byte	0x00, 0xf4, 0x21, 0x00


	//----- nvinfo : EIATTR_KPARAM_INFO
	.align		4
.L_19:
        /*0048*/ 	.byte	0x04, 0x17
        /*004a*/ 	.short	(.L_21 - .L_20)
.L_20:
        /*004c*/ 	.word	0x00000000
        /*0050*/ 	.short	0x0007
        /*0052*/ 	.short	0x0038
        /*0054*/ 	.byte	0x00, 0xf4, 0x21, 0x00


	//----- nvinfo : EIATTR_KPARAM_INFO
	.align		4
.L_21:
        /*0058*/ 	.byte	0x04, 0x17
        /*005a*/ 	.short	(.L_23 - .L_22)
.L_22:
        /*005c*/ 	.word	0x00000000
        /*0060*/ 	.short	0x0006
        /*0062*/ 	.short	0x0030
        /*0064*/ 	.byte	0x00, 0xf4, 0x21, 0x00


	//----- nvinfo : EIATTR_KPARAM_INFO
	.align		4
.L_23:
        /*0068*/ 	.byte	0x04, 0x17
        /*006a*/ 	.short	(.L_25 - .L_24)
.L_24:
        /*006c*/ 	.word	0x00000000
        /*0070*/ 	.short	0x0005
        /*0072*/ 	.short	0x0028
        /*0074*/ 	.byte	0x00, 0xf4, 0x21, 0x00


	//----- nvinfo : EIATTR_KPARAM_INFO
	.align		4
.L_25:
        /*0078*/ 	.byte	0x04, 0x17
        /*007a*/ 	.short	(.L_27 - .L_26)
.L_26:
        /*007c*/ 	.word	0x00000000
        /*0080*/ 	.short	0x0004
        /*0082*/ 	.short	0x0020
        /*0084*/ 	.byte	0x00, 0xf4, 0x21, 0x00


	//----- nvinfo : EIATTR_KPARAM_INFO
	.align		4
.L_27:
        /*0088*/ 	.byte	0x04, 0x17
        /*008a*/ 	.short	(.L_29 - .L_28)
.L_28:
        /*008c*/ 	.word	0x00000000
        /*0090*/ 	.short	0x0003
        /*0092*/ 	.short	0x0018
        /*0094*/ 	.byte	0x00, 0xf4, 0x21, 0x00


	//----- nvinfo : EIATTR_KPARAM_INFO
	.align		4
.L_29:
        /*0098*/ 	.byte	0x04, 0x17
        /*009a*/ 	.short	(.L_31 - .L_30)
.L_30:
        /*009c*/ 	.word	0x00000000
        /*00a0*/ 	.short	0x0002
        /*00a2*/ 	.short	0x0010
        /*00a4*/ 	.byte	0x00, 0xf4, 0x21, 0x00


	//----- nvinfo : EIATTR_KPARAM_INFO
	.align		4
.L_31:
        /*00a8*/ 	.byte	0x04, 0x17
        /*00aa*/ 	.short	(.L_33 - .L_32)
.L_32:
        /*00ac*/ 	.word	0x00000000
        /*00b0*/ 	.short	0x0001
        /*00b2*/ 	.short	0x0008
        /*00b4*/ 	.byte	0x00, 0xf4, 0x21, 0x00


	//----- nvinfo : EIATTR_KPARAM_INFO
	.align		4
.L_33:
        /*00b8*/ 	.byte	0x04, 0x17
        /*00ba*/ 	.short	(.L_35 - .L_34)
.L_34:
        /*00bc*/ 	.word	0x00000000
        /*00c0*/ 	.short	0x0000
        /*00c2*/ 	.short	0x0000
        /*00c4*/ 	.byte	0x00, 0xf4, 0x21, 0x00


	//----- nvinfo : EIATTR_SPARSE_MMA_MASK
	.align		4
.L_35:
        /*00c8*/ 	.byte	0x03, 0x50
        /*00ca*/ 	.short	0x0000


	//----- nvinfo : EIATTR_MAXREG_COUNT
	.align		4
        /*00cc*/ 	.byte	0x03, 0x1b
        /*00ce*/ 	.short	0x00ff


	//----- nvinfo : EIATTR_EXIT_INSTR_OFFSETS
	.align		4
        /*00d0*/ 	.byte	0x04, 0x1c
        /*00d2*/ 	.short	(.L_37 - .L_36)


	//   ....[0]....
.L_36:
        /*00d4*/ 	.word	0x00000b40


	//----- nvinfo : EIATTR_REQNTID
	.align		4
.L_37:
        /*00d8*/ 	.byte	0x04, 0x10
        /*00da*/ 	.short	(.L_39 - .L_38)
.L_38:
        /*00dc*/ 	.word	0x00000080
        /*00e0*/ 	.word	0x00000001
        /*00e4*/ 	.word	0x00000001


	//----- nvinfo : EIATTR_CBANK_PARAM_SIZE
	.align		4
.L_39:
        /*00e8*/ 	.byte	0x03, 0x19
        /*00ea*/ 	.short	0x005c


	//----- nvinfo : EIATTR_PARAM_CBANK
	.align		4
        /*00ec*/ 	.byte	0x04, 0x0a
        /*00ee*/ 	.short	(.L_41 - .L_40)
	.align		4
.L_40:
        /*00f0*/ 	.word	index@(.nv.constant0.triton_poi_fused_cat_4)
        /*00f4*/ 	.short	0x0210
        /*00f6*/ 	.short	0x005c


	//----- nvinfo : EIATTR_SW_WAR
	.align		4
.L_41:
        /*00f8*/ 	.byte	0x04, 0x36
        /*00fa*/ 	.short	(.L_43 - .L_42)
.L_42:
        /*00fc*/ 	.word	0x00000008
.L_43:


//--------------------- .nv.callgraph             --------------------------
	.section	.nv.callgraph,"",@"SHT_CUDA_CALLGRAPH"
	.align	4
	.sectionentsize	8
	.align		4
        /*0000*/ 	.word	0x00000000
	.align		4
        /*0004*/ 	.word	0xffffffff
	.align		4
        /*0008*/ 	.word	0x00000000
	.align		4
        /*000c*/ 	.word	0xfffffffe
	.align		4
        /*0010*/ 	.word	0x00000000
	.align		4
        /*0014*/ 	.word	0xfffffffd
	.align		4
        /*0018*/ 	.word	0x00000000
	.align		4
        /*001c*/ 	.word	0xfffffffc


//--------------------- .nv.constant4             --------------------------
	.section	.nv.constant4,"a",@progbits
	.align	8
	.align		8
.nv.constant4:
        /*0000*/ 	.dword	_$_str
	.align		8
        /*0008*/ 	.dword	_$_str_$_2


//--------------------- .text.triton_poi_fused_cat_4 --------------------------
	.section	.text.triton_poi_fused_cat_4,"ax",@progbits
	.align	128
        .global         triton_poi_fused_cat_4
        .type           triton_poi_fused_cat_4,@function
        .size           triton_poi_fused_cat_4,(.L_x_1 - triton_poi_fused_cat_4)
        .other          triton_poi_fused_cat_4,@"STO_CUDA_ENTRY STV_DEFAULT"
triton_poi_fused_cat_4:
.text.triton_poi_fused_cat_4:
[----:B------:R-:W-:Y:S01]  /*0000*/  LDC R1, c[0x0][0x28] ;  /* 0x00000a00ff017b82 */ /* 0x000fe20000000800 */
[----:B------:R-:W1:Y:S07]  /*0010*/  S2R R0, SR_TID.X ;  /* 0x0000000000007919 */ /* 0x000e6e0000002100 */
[----:B------:R-:W2:Y:S01]  /*0020*/  LDC.64 R10, c[0x0][0x220] ;  /* 0x00008800ff0a7b82 */ /* 0x000ea20000000a00 */
[----:B------:R-:W-:Y:S01]  /*0030*/  ULDC.64 UR4, c[0x0][0x208] ;  /* 0x0000820000047ab9 */ /* 0x000fe20000000a00 */
[----:B------:R-:W3:Y:S06]  /*0040*/  S2R R13, SR_CTAID.X ;  /* 0x00000000000d7919 */ /* 0x000eec0000002500 */
[----:B------:R-:W4:Y:S01]  /*0050*/  LDC.64 R8, c[0x0][0x248] ;  /* 0x00009200ff087b82 */ /* 0x000f220000000a00 */
[----:B------:R-:W-:-:S02]  /*0060*/  CS2R R24, SRZ ;  /* 0x0000000000187805 */ /* 0x000fc4000001ff00 */
[----:B------:R-:W-:Y:S02]  /*0070*/  CS2R R26, SRZ ;  /* 0x00000000001a7805 */ /* 0x000fe4000001ff00 */
[----:B------:R-:W-:Y:S01]  /*0080*/  CS2R R20, SRZ ;  /* 0x0000000000147805 */ /* 0x000fe2000001ff00 */
[----:B------:R-:W-:Y:S02]  /*0090*/  ULDC.64 UR6, c[0x0][0x238] ;  /* 0x00008e0000067ab9 */ /* 0x000fe40000000a00 */
[----:B------:R-:W5:Y:S08]  /*00a0*/  LDC.64 R22, c[0x0][0x210] ;  /* 0x00008400ff167b82 */ /* 0x000f700000000a00 */
[----:B------:R-:W2:Y:S01]  /*00b0*/  LDC.64 R14, c[0x0][0x218] ;  /* 0x00008600ff0e7b82 */ /* 0x000ea20000000a00 */
[----:B-1----:R-:W-:-:S07]  /*00c0*/  IMAD.SHL.U32 R0, R0, 0x2, RZ ;  /* 0x0000000200007824 */ /* 0x002fce00078e00ff */
[----:B------:R-:W1:Y:S01]  /*00d0*/  LDC.64 R16, c[0x0][0x240] ;  /* 0x00009000ff107b82 */ /* 0x000e620000000a00 */
[----:B------:R-:W-:-:S05]  /*00e0*/  LOP3.LUT R0, R0, 0xfe, RZ, 0xc0, !PT ;  /* 0x000000fe00007812 */ /* 0x000fca00078ec0ff */
[----:B---3--:R-:W-:-:S05]  /*00f0*/  IMAD R3, R13, 0x100, R0 ;  /* 0x000001000d037824 */ /* 0x008fca00078e0200 */
[----:B------:R-:W-:-:S04]  /*0100*/  SHF.R.S32.HI R0, RZ, 0x1f, R3 ;  /* 0x0000001fff007819 */ /* 0x000fc80000011403 */
[----:B------:R-:W-:-:S04]  /*0110*/  LEA.HI R2, R0, R3, RZ, 0x4 ;  /* 0x0000000300027211 */ /* 0x000fc800078f20ff */
[----:B------:R-:W-:-:S05]  /*0120*/  SHF.R.S32.HI R4, RZ, 0x4, R2 ;  /* 0x00000004ff047819 */ /* 0x000fca0000011402 */
[----:B------:R-:W-:-:S05]  /*0130*/  IMAD.HI R0, R4, 0x2aaaaaab, RZ ;  /* 0x2aaaaaab04007827 */ /* 0x000fca00078e02ff */
[----:B------:R-:W-:-:S04]  /*0140*/  SHF.R.U32.HI R5, RZ, 0x1f, R0 ;  /* 0x0000001fff057819 */ /* 0x000fc80000011600 */
[----:B------:R-:W-:-:S05]  /*0150*/  LEA.HI R5, R0, R5, RZ, 0x19 ;  /* 0x0000000500057211 */ /* 0x000fca00078fc8ff */
[----:B------:R-:W-:Y:S02]  /*0160*/  IMAD R4, R5, -0x300, R4 ;  /* 0xfffffd0005047824 */ /* 0x000fe400078e0204 */
[----:B------:R-:W-:Y:S02]  /*0170*/  IMAD.MOV.U32 R5, RZ, RZ, RZ ;  /* 0x000000ffff057224 */ /* 0x000fe400078e00ff */
[C---:B--2---:R-:W-:Y:S01]  /*0180*/  IMAD.WIDE R10, R4.reuse, 0x4, R10 ;  /* 0x00000004040a7825 */ /* 0x044fe200078e020a */
[C---:B------:R-:W-:Y:S02]  /*0190*/  ISETP.GE.AND P0, PT, R4.reuse, 0x180, PT ;  /* 0x000001800400780c */ /* 0x040fe40003f06270 */
[----:B------:R-:W-:-:S11]  /*01a0*/  ISETP.GT.AND P1, PT, R4, 0x17f, PT ;  /* 0x0000017f0400780c */ /* 0x000fd60003f24270 */
[----:B------:R-:W2:Y:S01]  /*01b0*/  @!P0 LDG.E.EL R5, desc[UR4][R10.64] ;  /* 0x000000040a058981 */ /* 0x000ea2000c2e1900 */
[----:B----4-:R-:W-:-:S03]  /*01c0*/  IMAD.WIDE R8, R4, 0x4, R8 ;  /* 0x0000000404087825 */ /* 0x010fc600078e0208 */
[----:B------:R3:W4:Y:S01]  /*01d0*/  @!P0 LDG.E.EL R24, desc[UR4][R10.64] ;  /* 0x000000040a188981 */ /* 0x000722000c2e1900 */
[----:B------:R-:W-:-:S03]  /*01e0*/  IMAD.HI R6, R3, 0x2aaaaaab, RZ ;  /* 0x2aaaaaab03067827 */ /* 0x000fc600078e02ff */
[----:B------:R-:W4:Y:S01]  /*01f0*/  @P1 LDG.E.EL R26, desc[UR4][R8.64+-0x600] ;  /* 0xfffa0004081a1981 */ /* 0x000f22000c2e1900 */
[----:B------:R-:W-:Y:S02]  /*0200*/  SHF.R.S32.HI R13, RZ, 0x17, R13 ;  /* 0x00000017ff0d7819 */ /* 0x000fe4000001140d */
[----:B------:R-:W-:Y:S01]  /*0210*/  SHF.R.U32.HI R7, RZ, 0x1f, R6 ;  /* 0x0000001fff077819 */ /* 0x000fe20000011606 */
[----:B------:R1:W4:Y:S01]  /*0220*/  @P1 LDG.E.EL R21, desc[UR4][R8.64+-0x600] ;  /* 0xfffa000408151981 */ /* 0x000322000c2e1900 */
[----:B------:R-:W-:Y:S02]  /*0230*/  VIADD R0, R3, 0x1 ;  /* 0x0000000103007836 */ /* 0x000fe40000000000 */
[----:B------:R-:W-:Y:S02]  /*0240*/  LEA.HI.SX32 R6, R6, R7, 0x15 ;  /* 0x0000000706067211 */ /* 0x000fe400078faaff */
[----:B------:R-:W-:Y:S02]  /*0250*/  SGXT R7, R13, 0x1 ;  /* 0x000000010d07781a */ /* 0x000fe40000000200 */
[----:B------:R-:W-:-:S02]  /*0260*/  LOP3.LUT R2, R2, 0xfffffff0, RZ, 0xc0, !PT ;  /* 0xfffffff002027812 */ /* 0x000fc400078ec0ff */
[----:B------:R-:W-:Y:S01]  /*0270*/  LEA.HI R7, R7, R0, RZ, 0x4 ;  /* 0x0000000007077211 */ /* 0x000fe200078f20ff */
[----:B------:R-:W-:Y:S02]  /*0280*/  IMAD R12, R6, 0x1800, RZ ;  /* 0x00001800060c7824 */ /* 0x000fe400078e02ff */
[----:B------:R-:W-:Y:S01]  /*0290*/  IMAD.IADD R2, R3, 0x1, -R2 ;  /* 0x0000000103027824 */ /* 0x000fe200078e0a02 */
[----:B------:R-:W-:-:S03]  /*02a0*/  LOP3.LUT R7, R7, 0xfffffff0, RZ, 0xc0, !PT ;  /* 0xfffffff007077812 */ /* 0x000fc600078ec0ff */
[----:B---3--:R-:W-:Y:S02]  /*02b0*/  IMAD R11, R2, 0x180, R12 ;  /* 0x00000180020b7824 */ /* 0x008fe400078e020c */
[----:B------:R-:W-:Y:S01]  /*02c0*/  IMAD.IADD R7, R0, 0x1, -R7 ;  /* 0x0000000100077824 */ /* 0x000fe200078e0a07 */
[----:B------:R-:W-:Y:S02]  /*02d0*/  SHF.R.S32.HI R0, RZ, 0x1f, R4 ;  /* 0x0000001fff007819 */ /* 0x000fe40000011404 */
[----:B------:R-:W-:Y:S01]  /*02e0*/  IADD3 R2, P2, R4, R11, RZ ;  /* 0x0000000b04027210 */ /* 0x000fe20007f5e0ff */
[----:B------:R-:W-:-:S03]  /*02f0*/  IMAD R7, R7, 0x180, R12 ;  /* 0x0000018007077824 */ /* 0x000fc600078e020c */
[-C--:B------:R-:W-:Y:S02]  /*0300*/  LEA.HI.X.SX32 R13, R11, R0.reuse, 0x1, P2 ;  /* 0x000000000b0d7211 */ /* 0x080fe400010f0eff */
[C---:B------:R-:W-:Y:S02]  /*0310*/  LEA R18, P2, R2.reuse, UR6, 0x2 ;  /* 0x0000000602127c11 */ /* 0x040fe4000f8410ff */
[----:B01----:R-:W-:Y:S02]  /*0320*/  IADD3 R8, P3, R4, R7, RZ ;  /* 0x0000000704087210 */ /* 0x003fe40007f7e0ff */
[----:B------:R-:W-:Y:S01]  /*0330*/  LEA.HI.X R19, R2, UR7, R13, 0x2, P2 ;  /* 0x0000000702137c11 */ /* 0x000fe200090f140d */
[----:B------:R-:W-:Y:S01]  /*0340*/  IMAD.IADD R13, R4, 0x1, R11 ;  /* 0x00000001040d7824 */ /* 0x000fe200078e020b */
[----:B------:R-:W-:Y:S02]  /*0350*/  LEA.HI.X.SX32 R9, R7, R0, 0x1, P3 ;  /* 0x0000000007097211 */ /* 0x000fe400018f0eff */
[----:B------:R-:W-:Y:S01]  /*0360*/  LEA R28, P2, R8, UR6, 0x2 ;  /* 0x00000006081c7c11 */ /* 0x000fe2000f8410ff */
[----:B------:R-:W-:Y:S01]  /*0370*/  IMAD.IADD R7, R4, 0x1, R7 ;  /* 0x0000000104077824 */ /* 0x000fe200078e0207 */
[----:B------:R-:W0:Y:S01]  /*0380*/  LDC.64 R10, c[0x0][0x228] ;  /* 0x00008a00ff0a7b82 */ /* 0x000e220000000a00 */
[----:B------:R-:W-:Y:S01]  /*0390*/  IMAD.MOV.U32 R2, RZ, RZ, RZ ;  /* 0x000000ffff027224 */ /* 0x000fe200078e00ff */
[----:B------:R-:W-:Y:S01]  /*03a0*/  LEA.HI.X R29, R8, UR7, R9, 0x2, P2 ;  /* 0x00000007081d7c11 */ /* 0x000fe200090f1409 */
[----:B------:R-:W-:Y:S01]  /*03b0*/  IMAD.MOV.U32 R0, RZ, RZ, RZ ;  /* 0x000000ffff007224 */ /* 0x000fe200078e00ff */
[----:B------:R-:W-:Y:S01]  /*03c0*/  CS2R R8, SRZ ;  /* 0x0000000000087805 */ /* 0x000fe2000001ff00 */
[----:B-----5:R-:W-:-:S02]  /*03d0*/  IMAD.WIDE R12, R13, 0x4, R22 ;  /* 0x000000040d0c7825 */ /* 0x020fc400078e0216 */
[----:B------:R1:W3:Y:S02]  /*03e0*/  @P1 LDG.E.EL R2, desc[UR4][R18.64+-0x600] ;  /* 0xfffa000412021981 */ /* 0x0002e4000c2e1900 */
[----:B------:R-:W-:Y:S02]  /*03f0*/  IMAD.WIDE R22, R7, 0x4, R22 ;  /* 0x0000000407167825 */ /* 0x000fe400078e0216 */
[----:B------:R5:W3:Y:S04]  /*0400*/  @!P0 LDG.E.EL R0, desc[UR4][R12.64] ;  /* 0x000000040c008981 */ /* 0x000ae8000c2e1900 */
[----:B------:R5:W3:Y:S01]  /*0410*/  @!P0 LDG.E.EL R9, desc[UR4][R22.64] ;  /* 0x0000000416098981 */ /* 0x000ae2000c2e1900 */
[----:B-1----:R-:W1:Y:S01]  /*0420*/  LDC.64 R18, c[0x0][0x250] ;  /* 0x00009400ff127b82 */ /* 0x002e620000000a00 */
[----:B------:R-:W-:-:S02]  /*0430*/  IMAD.WIDE R14, R4, 0x4, R14 ;  /* 0x00000004040e7825 */ /* 0x000fc400078e020e */
[----:B------:R5:W3:Y:S04]  /*0440*/  @P1 LDG.E.EL R25, desc[UR4][R28.64+-0x600] ;  /* 0xfffa00041c191981 */ /* 0x000ae8000c2e1900 */
[----:B------:R-:W3:Y:S01]  /*0450*/  @!P0 LDG.E.EL R8, desc[UR4][R14.64] ;  /* 0x000000040e088981 */ /* 0x000ee2000c2e1900 */
[----:B-----5:R-:W5:Y:S08]  /*0460*/  LDC.64 R12, c[0x0][0x230] ;  /* 0x00008c00ff0c7b82 */ /* 0x020f700000000a00 */
[----:B------:R-:W1:Y:S01]  /*0470*/  LDC.64 R22, c[0x0][0x258] ;  /* 0x00009600ff167b82 */ /* 0x000e620000000a00 */
[----:B------:R-:W-:-:S02]  /*0480*/  IMAD.MOV.U32 R7, RZ, RZ, RZ ;  /* 0x000000ffff077224 */ /* 0x000fc400078e00ff */
[----:B------:R-:W-:Y:S01]  /*0490*/  IMAD.WIDE R16, R4, 0x4, R16 ;  /* 0x0000000404107825 */ /* 0x000fe200078e0210 */
[----:B------:R-:W-:-:S03]  /*04a0*/  CS2R R28, SRZ ;  /* 0x00000000001c7805 */ /* 0x000fc6000001ff00 */
[----:B------:R5:W3:Y:S01]  /*04b0*/  @!P0 LDG.E.EL R7, desc[UR4][R14.64] ;  /* 0x000000040e078981 */ /* 0x000ae2000c2e1900 */
[----:B0-----:R-:W-:-:S03]  /*04c0*/  IMAD.WIDE R10, R4, 0x4, R10 ;  /* 0x00000004040a7825 */ /* 0x001fc600078e020a */
[----:B------:R-:W3:Y:S04]  /*04d0*/  @P1 LDG.E.EL R20, desc[UR4][R16.64+-0x600] ;  /* 0xfffa000410141981 */ /* 0x000ee8000c2e1900 */
[----:B------:R0:W3:Y:S01]  /*04e0*/  @P1 LDG.E.EL R27, desc[UR4][R16.64+-0x600] ;  /* 0xfffa0004101b1981 */ /* 0x0000e2000c2e1900 */
[C---:B-----5:R-:W-:Y:S01]  /*04f0*/  IMAD.WIDE R12, R4.reuse, 0x4, R12 ;  /* 0x00000004040c7825 */ /* 0x060fe200078e020c */
[----:B------:R-:W-:Y:S02]  /*0500*/  CS2R R14, SRZ ;  /* 0x00000000000e7805 */ /* 0x000fe4000001ff00 */
[----:B------:R-:W5:Y:S01]  /*0510*/  @!P0 LDG.E.EL R28, desc[UR4][R10.64] ;  /* 0x000000040a1c8981 */ /* 0x000f62000c2e1900 */
[----:B-1----:R-:W-:-:S03]  /*0520*/  IMAD.WIDE R18, R4, 0x4, R18 ;  /* 0x0000000404127825 */ /* 0x002fc600078e0212 */
[----:B------:R1:W5:Y:S01]  /*0530*/  @!P0 LDG.E.EL R29, desc[UR4][R10.64] ;  /* 0x000000040a1d8981 */ /* 0x000362000c2e1900 */
[----:B------:R-:W-:Y:S01]  /*0540*/  IMAD.WIDE R22, R4, 0x4, R22 ;  /* 0x0000000404167825 */ /* 0x000fe200078e0216 */
[----:B0-----:R-:W-:Y:S02]  /*0550*/  CS2R R16, SRZ ;  /* 0x0000000000107805 */ /* 0x001fe4000001ff00 */
[----:B------:R-:W5:Y:S01]  /*0560*/  @!P0 LDG.E.EL R14, desc[UR4][R12.64] ;  /* 0x000000040c0e8981 */ /* 0x000f62000c2e1900 */
[----:B------:R-:W-:-:S03]  /*0570*/  IMAD.MOV.U32 R4, RZ, RZ, RZ ;  /* 0x000000ffff047224 */ /* 0x000fc600078e00ff */
[----:B------:R0:W5:Y:S01]  /*0580*/  @!P0 LDG.E.EL R15, desc[UR4][R12.64] ;  /* 0x000000040c0f8981 */ /* 0x000162000c2e1900 */
[----:B-1----:R-:W-:-:S03]  /*0590*/  IMAD.MOV.U32 R10, RZ, RZ, RZ ;  /* 0x000000ffff0a7224 */ /* 0x002fc600078e00ff */
[----:B------:R-:W5:Y:S04]  /*05a0*/  @P1 LDG.E.EL R16, desc[UR4][R18.64+-0x600] ;  /* 0xfffa000412101981 */ /* 0x000f68000c2e1900 */
[----:B------:R1:W5:Y:S04]  /*05b0*/  @P1 LDG.E.EL R17, desc[UR4][R18.64+-0x600] ;  /* 0xfffa000412111981 */ /* 0x000368000c2e1900 */
[----:B------:R-:W5:Y:S04]  /*05c0*/  @P1 LDG.E.EL R4, desc[UR4][R22.64+-0x600] ;  /* 0xfffa000416041981 */ /* 0x000f68000c2e1900 */
[----:B------:R0:W5:Y:S01]  /*05d0*/  @P1 LDG.E.EL R10, desc[UR4][R22.64+-0x600] ;  /* 0xfffa0004160a1981 */ /* 0x000162000c2e1900 */
[----:B------:R-:W-:-:S04]  /*05e0*/  IMAD R3, R6, -0x3000, R3 ;  /* 0xffffd00006037824 */ /* 0x000fc800078e0203 */
[----:B------:R-:W-:Y:S01]  /*05f0*/  IMAD R3, R6, 0x8000, R3 ;  /* 0x0000800006037824 */ /* 0x000fe200078e0203 */
[----:B--2---:R-:W-:-:S05]  /*0600*/  SEL R5, R5, RZ, !P0 ;  /* 0x000000ff05057207 */ /* 0x004fca0004000000 */
[----:B0-----:R-:W-:Y:S01]  /*0610*/  FADD R12, R5, 0.0010000000474974513054 ;  /* 0x3a83126f050c7421 */ /* 0x001fe20000000000 */
[----:B----4-:R-:W-:-:S05]  /*0620*/  SEL R24, R24, RZ, !P0 ;  /* 0x000000ff18187207 */ /* 0x010fca0004000000 */
[----:B------:R-:W0:Y:S01]  /*0630*/  MUFU.SQRT R12, R12 ;  /* 0x0000000c000c7308 */ /* 0x000e220000002000 */
[----:B------:R-:W-:Y:S01]  /*0640*/  FADD R24, R24, 0.0010000000474974513054 ;  /* 0x3a83126f18187421 */ /* 0x000fe20000000000 */
[----:B------:R-:W-:Y:S02]  /*0650*/  SEL R11, R26, RZ, P1 ;  /* 0x000000ff1a0b7207 */ /* 0x000fe40000800000 */
[----:B------:R-:W-:-:S04]  /*0660*/  SEL R21, R21, RZ, P1 ;  /* 0x000000ff15157207 */ /* 0x000fc80000800000 */
[----:B-1----:R-:W1:Y:S01]  /*0670*/  MUFU.SQRT R19, R24 ;  /* 0x0000001800137308 */ /* 0x002e620000002000 */
[----:B------:R-:W-:Y:S01]  /*0680*/  FADD R11, R11, 0.0010000000474974513054 ;  /* 0x3a83126f0b0b7421 */ /* 0x000fe20000000000 */
[----:B------:R-:W-:Y:S01]  /*0690*/  FADD R13, R21, 0.0010000000474974513054 ;  /* 0x3a83126f150d7421 */ /* 0x000fe20000000000 */
[----:B0-----:R-:W-:-:S05]  /*06a0*/  FSETP.GT.AND P3, PT, R12, 8.50705917302346158658e+37, PT ;  /* 0x7e8000000c00780b */ /* 0x001fca0003f64000 */
[----:B------:R-:W0:Y:S01]  /*06b0*/  MUFU.SQRT R11, R11 ;  /* 0x0000000b000b7308 */ /* 0x000e220000002000 */
[----:B------:R-:W-:Y:S01]  /*06c0*/  FSETP.GEU.AND P6, PT, R12, 1.175494350822287508e-38, PT ;  /* 0x008000000c00780b */ /* 0x000fe20003fce000 */
[----:B------:R-:W-:-:S06]  /*06d0*/  IMAD.MOV.U32 R5, RZ, RZ, 0x3e800000 ;  /* 0x3e800000ff057424 */ /* 0x000fcc00078e00ff */
[----:B------:R-:W2:Y:S01]  /*06e0*/  MUFU.SQRT R13, R13 ;  /* 0x0000000d000d7308 */ /* 0x000ea20000002000 */
[----:B-1----:R-:W-:Y:S02]  /*06f0*/  FSETP.GT.AND P5, PT, R19, 8.50705917302346158658e+37, PT ;  /* 0x7e8000001300780b */ /* 0x002fe40003fa4000 */
[----:B------:R-:W-:Y:S01]  /*0700*/  FSEL R21, R5, 1, P3 ;  /* 0x3f80000005157808 */ /* 0x000fe20001800000 */
[----:B------:R-:W-:Y:S01]  /*0710*/  @P3 FMUL R12, R12, 0.25 ;  /* 0x3e8000000c0c3820 */ /* 0x000fe20000400000 */
[----:B------:R-:W-:Y:S02]  /*0720*/  FSETP.GEU.AND P2, PT, R19, 1.175494350822287508e-38, PT ;  /* 0x008000001300780b */ /* 0x000fe40003f4e000 */
[----:B0-----:R-:W-:Y:S01]  /*0730*/  FSETP.GT.AND P4, PT, R11, 8.50705917302346158658e+37, PT ;  /* 0x7e8000000b00780b */ /* 0x001fe20003f84000 */
[----:B------:R-:W-:Y:S01]  /*0740*/  @!P6 FMUL R12, R12, 16777216 ;  /* 0x4b8000000c0ce820 */ /* 0x000fe20000400000 */
[----:B------:R-:W-:Y:S01]  /*0750*/  @!P6 FMUL R21, R21, 16777216 ;  /* 0x4b8000001515e820 */ /* 0x000fe20000400000 */
[----:B------:R-:W-:-:S02]  /*0760*/  FSETP.GEU.AND P3, PT, R11, 1.175494350822287508e-38, PT ;  /* 0x008000000b00780b */ /* 0x000fc40003f6e000 */
[----:B------:R0:W-:Y:S01]  /*0770*/  MUFU.RCP R18, R12 ;  /* 0x0000000c00127308 */ /* 0x0001e20000001000 */
[----:B--2---:R-:W-:Y:S01]  /*0780*/  FSETP.GT.AND P6, PT, R13, 8.50705917302346158658e+37, PT ;  /* 0x7e8000000d00780b */ /* 0x004fe20003fc4000 */
[----:B------:R-:W-:Y:S01]  /*0790*/  @P5 FMUL R19, R19, 0.25 ;  /* 0x3e80000013135820 */ /* 0x000fe20000400000 */
[----:B0-----:R-:W-:Y:S02]  /*07a0*/  FSEL R12, R5, 1, P5 ;  /* 0x3f800000050c7808 */ /* 0x001fe40002800000 */
[----:B------:R-:W-:Y:S01]  /*07b0*/  FSETP.GEU.AND P5, PT, R13, 1.175494350822287508e-38, PT ;  /* 0x008000000d00780b */ /* 0x000fe20003fae000 */
[----:B------:R-:W-:Y:S02]  /*07c0*/  @!P2 FMUL R19, R19, 16777216 ;  /* 0x4b8000001313a820 */ /* 0x000fe40000400000 */
[----:B------:R-:W-:-:S06]  /*07d0*/  @P4 FMUL R11, R11, 0.25 ;  /* 0x3e8000000b0b4820 */ /* 0x000fcc0000400000 */
[----:B------:R-:W-:Y:S01]  /*07e0*/  @P6 FMUL R13, R13, 0.25 ;  /* 0x3e8000000d0d6820 */ /* 0x000fe20000400000 */
[----:B------:R-:W-:Y:S01]  /*07f0*/  @!P3 FMUL R11, R11, 16777216 ;  /* 0x4b8000000b0bb820 */ /* 0x000fe20000400000 */
[----:B------:R-:W0:Y:S02]  /*0800*/  MUFU.RCP R19, R19 ;  /* 0x0000001300137308 */ /* 0x000e240000001000 */
[----:B------:R-:W-:-:S06]  /*0810*/  @!P5 FMUL R13, R13, 16777216 ;  /* 0x4b8000000d0dd820 */ /* 0x000fcc0000400000 */
[----:B------:R-:W1:Y:S01]  /*0820*/  MUFU.RCP R11, R11 ;  /* 0x0000000b000b7308 */ /* 0x000e620000001000 */
[----:B------:R-:W-:Y:S01]  /*0830*/  @!P2 FMUL R12, R12, 16777216 ;  /* 0x4b8000000c0ca820 */ /* 0x000fe20000400000 */
[----:B------:R-:W-:Y:S02]  /*0840*/  FSEL R22, R5, 1, P4 ;  /* 0x3f80000005167808 */ /* 0x000fe40002000000 */
[----:B---3--:R-:W-:-:S04]  /*0850*/  SEL R24, R8, RZ, !P0 ;  /* 0x000000ff08187207 */ /* 0x008fc80004000000 */
[----:B------:R-:W2:Y:S01]  /*0860*/  MUFU.RCP R13, R13 ;  /* 0x0000000d000d7308 */ /* 0x000ea20000001000 */
[----:B------:R-:W-:Y:S01]  /*0870*/  FSEL R8, R5, 1, P6 ;  /* 0x3f80000005087808 */ /* 0x000fe20003000000 */
[----:B0-----:R-:W-:Y:S01]  /*0880*/  FMUL R12, R19, R12 ;  /* 0x0000000c130c7220 */ /* 0x001fe20000400000 */
[----:B------:R-:W-:Y:S01]  /*0890*/  @!P3 FMUL R22, R22, 16777216 ;  /* 0x4b8000001616b820 */ /* 0x000fe20000400000 */
[----:B------:R-:W-:Y:S02]  /*08a0*/  SEL R19, R0, RZ, !P0 ;  /* 0x000000ff00137207 */ /* 0x000fe40004000000 */
[----:B------:R-:W-:Y:S01]  /*08b0*/  @!P5 FMUL R8, R8, 16777216 ;  /* 0x4b8000000808d820 */ /* 0x000fe20000400000 */
[----:B-1----:R-:W-:Y:S01]  /*08c0*/  FMUL R0, R11, R22 ;  /* 0x000000160b007220 */ /* 0x002fe20000400000 */
[----:B------:R-:W-:Y:S01]  /*08d0*/  FMUL R18, R18, R21 ;  /* 0x0000001512127220 */ /* 0x000fe20000400000 */
[----:B------:R-:W-:Y:S01]  /*08e0*/  FADD R5, R19, -R24 ;  /* 0x8000001813057221 */ /* 0x000fe20000000000 */
[----:B------:R-:W-:-:S02]  /*08f0*/  SEL R22, R7, RZ, !P0 ;  /* 0x000000ff07167207 */ /* 0x000fc40004000000 */
[----:B------:R-:W-:Y:S02]  /*0900*/  SEL R11, R20, RZ, P1 ;  /* 0x000000ff140b7207 */ /* 0x000fe40000800000 */
[----:B------:R-:W-:Y:S01]  /*0910*/  SEL R2, R2, RZ, P1 ;  /* 0x000000ff02027207 */ /* 0x000fe20000800000 */
[----:B--2---:R-:W-:Y:S01]  /*0920*/  FMUL R13, R13, R8 ;  /* 0x000000080d0d7220 */ /* 0x004fe20000400000 */
[----:B------:R-:W-:Y:S02]  /*0930*/  SEL R7, R9, RZ, !P0 ;  /* 0x000000ff09077207 */ /* 0x000fe40004000000 */
[----:B------:R-:W-:Y:S01]  /*0940*/  SEL R20, R27, RZ, P1 ;  /* 0x000000ff1b147207 */ /* 0x000fe20000800000 */
[----:B------:R-:W0:Y:S01]  /*0950*/  LDC.64 R8, c[0x0][0x260] ;  /* 0x00009800ff087b82 */ /* 0x000e220000000a00 */
[----:B------:R-:W-:Y:S01]  /*0960*/  SEL R25, R25, RZ, P1 ;  /* 0x000000ff19197207 */ /* 0x000fe20000800000 */
[----:B------:R-:W-:Y:S01]  /*0970*/  FMUL R18, R18, R5 ;  /* 0x0000000512127220 */ /* 0x000fe20000400000 */
[----:B------:R-:W-:Y:S01]  /*0980*/  FADD R5, R2, -R11 ;  /* 0x8000000b02057221 */ /* 0x000fe20000000000 */
[----:B------:R-:W-:-:S02]  /*0990*/  FADD R7, R7, -R22 ;  /* 0x8000001607077221 */ /* 0x000fc40000000000 */
[----:B------:R-:W-:Y:S01]  /*09a0*/  FADD R2, R25, -R20 ;  /* 0x8000001419027221 */ /* 0x000fe20000000000 */
[----:B------:R-:W-:Y:S01]  /*09b0*/  FMUL R0, R0, R5 ;  /* 0x0000000500007220 */ /* 0x000fe20000400000 */
[----:B------:R-:W-:Y:S01]  /*09c0*/  FMUL R12, R12, R7 ;  /* 0x000000070c0c7220 */ /* 0x000fe20000400000 */
[----:B-----5:R-:W-:Y:S01]  /*09d0*/  SEL R7, R28, RZ, !P0 ;  /* 0x000000ff1c077207 */ /* 0x020fe20004000000 */
[----:B------:R-:W-:Y:S01]  /*09e0*/  FMUL R5, R13, R2 ;  /* 0x000000020d057220 */ /* 0x000fe20000400000 */
[----:B------:R-:W-:Y:S02]  /*09f0*/  SEL R29, R29, RZ, !P0 ;  /* 0x000000ff1d1d7207 */ /* 0x000fe40004000000 */
[----:B------:R-:W-:Y:S02]  /*0a00*/  SEL R14, R14, RZ, !P0 ;  /* 0x000000ff0e0e7207 */ /* 0x000fe40004000000 */
[----:B------:R-:W-:Y:S02]  /*0a10*/  SEL R2, R15, RZ, !P0 ;  /* 0x000000ff0f027207 */ /* 0x000fe40004000000 */
[----:B------:R-:W-:-:S02]  /*0a20*/  SEL R11, R16, RZ, P1 ;  /* 0x000000ff100b7207 */ /* 0x000fc40000800000 */
[----:B------:R-:W-:Y:S02]  /*0a30*/  SEL R17, R17, RZ, P1 ;  /* 0x000000ff11117207 */ /* 0x000fe40000800000 */
[----:B------:R-:W-:Y:S02]  /*0a40*/  SEL R4, R4, RZ, P1 ;  /* 0x000000ff04047207 */ /* 0x000fe40000800000 */
[----:B------:R-:W-:Y:S01]  /*0a50*/  SEL R10, R10, RZ, P1 ;  /* 0x000000ff0a0a7207 */ /* 0x000fe20000800000 */
[----:B------:R-:W-:Y:S01]  /*0a60*/  FFMA R18, R7, R18, R14 ;  /* 0x0000001207127223 */ /* 0x000fe2000000000e */
[----:B------:R-:W-:Y:S01]  /*0a70*/  FFMA R12, R29, R12, R2 ;  /* 0x0000000c1d0c7223 */ /* 0x000fe20000000002 */
[----:B------:R-:W-:Y:S02]  /*0a80*/  FFMA R0, R11, R0, R4 ;  /* 0x000000000b007223 */ /* 0x000fe40000000004 */
[----:B------:R-:W-:Y:S01]  /*0a90*/  FFMA R5, R17, R5, R10 ;  /* 0x0000000511057223 */ /* 0x000fe2000000000a */
[----:B------:R-:W-:-:S02]  /*0aa0*/  FSETP.GEU.AND P3, PT, R18, RZ, PT ;  /* 0x000000ff1200720b */ /* 0x000fc40003f6e000 */
[----:B------:R-:W-:Y:S02]  /*0ab0*/  FSETP.GEU.AND P4, PT, R12, RZ, PT ;  /* 0x000000ff0c00720b */ /* 0x000fe40003f8e000 */
[----:B------:R-:W-:Y:S02]  /*0ac0*/  FSETP.GEU.AND P2, PT, R0, RZ, PT ;  /* 0x000000ff0000720b */ /* 0x000fe40003f4e000 */
[----:B------:R-:W-:Y:S01]  /*0ad0*/  FSETP.GEU.AND P1, PT, R5, RZ, PT ;  /* 0x000000ff0500720b */ /* 0x000fe20003f2e000 */
[----:B0-----:R-:W-:Y:S01]  /*0ae0*/  IMAD.WIDE R8, R3, 0x4, R8 ;  /* 0x0000000403087825 */ /* 0x001fe200078e0208 */
[----:B------:R-:W-:Y:S02]  /*0af0*/  FSEL R18, R18, RZ, P3 ;  /* 0x000000ff12127208 */ /* 0x000fe40001800000 */
[----:B------:R-:W-:Y:S02]  /*0b00*/  FSEL R19, R12, RZ, P4 ;  /* 0x000000ff0c137208 */ /* 0x000fe40002000000 */
[----:B------:R-:W-:-:S02]  /*0b10*/  @P0 FSEL R18, R0, RZ, P2 ;  /* 0x000000ff00120208 */ /* 0x000fc40001000000 */
[----:B------:R-:W-:-:S05]  /*0b20*/  @P0 FSEL R19, R5, RZ, P1 ;  /* 0x000000ff05130208 */ /* 0x000fca0000800000 */
[----:B------:R-:W-:Y:S01]  /*0b30*/  STG.E.64 desc[UR4][R8.64], R18 ;  /* 0x0000001208007986 */ /* 0x000fe2000c101b04 */
[----:B------:R-:W-:Y:S05]  /*0b40*/  EXIT ;  /* 0x000000000000794d */ /* 0x000fea0003800000 */
.L_x_0:
[----:B------:R-:W-:-:S00]  /*0b50*/  BRA `(.L_x_0) ;  /* 0xfffffffc00fc7947 */ /* 0x000fc0000383ffff */
[----:B------:R-:W-:-:S00]  /*0b60*/  NOP ;  /* 0x0000000000007918 */ /* 0x000fc00000000000 */
        /* <DEDUP_REMOVED lines=9> */
.L_x_1:


//--------------------- .nv.global.init           --------------------------
	.section	.nv.global.init,"aw",@progbits
.nv.global.init:
	.type		_$_str,@object
	.size		_$_str,(_$_str_$_2 - _$_str)
_$_str:
        /*0000*/ 	.byte	0x5f, 0x5f, 0x43, 0x55, 0x44, 0x41, 0x5f, 0x46, 0x54, 0x5a, 0x00
	.type		_$_str_$_2,@object
	.size		_$_str_$_2,(.L_1 - _$_str_$_2)
_$_str_$_2:
        /*000b*/ 	.byte	0x5f, 0x5f, 0x43, 0x55, 0x44, 0x41, 0x5f, 0x50, 0x52, 0x45, 0x43, 0x5f, 0x53, 0x51, 0x52, 0x54
        /*001b*/ 	.byte	0x00
.L_1:


//--------------------- .nv.constant0.triton_poi_fused_cat_4 --------------------------
	.section	.nv.constant0.triton_poi_fused_cat_4,"a",@progbits
	.sectionflags	@""
	.align	4
.nv.constant0.triton_poi_fused_cat_4:
	.zero		620
